//
// Generated by NVIDIA NVVM Compiler
//
// Compiler Build ID: CL-36424714
// Cuda compilation tools, release 13.0, V13.0.88
// Based on NVVM 20.0.0
//

.version 9.0
.target sm_100
.address_size 64

	// .globl	_Z10dotproductPfS_iS_S_ii
// _ZZ10dotproductPfS_iS_S_iiE5sdata has been demoted

.visible .entry _Z10dotproductPfS_iS_S_ii(
	.param .u64 .ptr .align 1 _Z10dotproductPfS_iS_S_ii_param_0,
	.param .u64 .ptr .align 1 _Z10dotproductPfS_iS_S_ii_param_1,
	.param .u32 _Z10dotproductPfS_iS_S_ii_param_2,
	.param .u64 .ptr .align 1 _Z10dotproductPfS_iS_S_ii_param_3,
	.param .u64 .ptr .align 1 _Z10dotproductPfS_iS_S_ii_param_4,
	.param .u32 _Z10dotproductPfS_iS_S_ii_param_5,
	.param .u32 _Z10dotproductPfS_iS_S_ii_param_6
)
{
	.reg .pred 	%p<22>;
	.reg .b32 	%r<17>;
	.reg .b32 	%f<49>;
	.reg .b64 	%rd<26>;
	// demoted variable
	.shared .align 4 .b8 _ZZ10dotproductPfS_iS_S_iiE5sdata[4096];
	ld.param.u64 	%rd5, [_Z10dotproductPfS_iS_S_ii_param_0];
	ld.param.u64 	%rd4, [_Z10dotproductPfS_iS_S_ii_param_1];
	ld.param.u32 	%r8, [_Z10dotproductPfS_iS_S_ii_param_2];
	ld.param.u64 	%rd6, [_Z10dotproductPfS_iS_S_ii_param_3];
	ld.param.u64 	%rd7, [_Z10dotproductPfS_iS_S_ii_param_4];
	ld.param.u32 	%r10, [_Z10dotproductPfS_iS_S_ii_param_5];
	ld.param.u32 	%r9, [_Z10dotproductPfS_iS_S_ii_param_6];
	cvta.to.global.u64 	%rd1, %rd7;
	cvta.to.global.u64 	%rd2, %rd6;
	cvta.to.global.u64 	%rd3, %rd5;
	mov.u32 	%r1, %tid.x;
	mov.u32 	%r2, %ctaid.x;
	mov.u32 	%r3, %ntid.x;
	mul.lo.s32 	%r11, %r3, %r2;
	shl.b32 	%r12, %r11, 1;
	add.s32 	%r4, %r12, %r1;
	setp.ne.s32 	%p1, %r10, 1;
	@%p1 bra 	$L__BB0_5;
	add.s32 	%r5, %r4, %r3;
	max.u32 	%r14, %r4, %r5;
	setp.ge.u32 	%p4, %r14, %r8;
	@%p4 bra 	$L__BB0_3;
	mul.wide.u32 	%rd17, %r4, 4;
	add.s64 	%rd18, %rd2, %rd17;
	ld.global.f32 	%f12, [%rd18];
	add.s64 	%rd19, %rd1, %rd17;
	ld.global.f32 	%f13, [%rd19];
	mul.wide.u32 	%rd20, %r5, 4;
	add.s64 	%rd21, %rd2, %rd20;
	ld.global.f32 	%f14, [%rd21];
	add.s64 	%rd22, %rd1, %rd20;
	ld.global.f32 	%f15, [%rd22];
	mul.f32 	%f16, %f14, %f15;
	fma.rn.f32 	%f48, %f12, %f13, %f16;
	bra.uni 	$L__BB0_9;
$L__BB0_3:
	setp.ge.u32 	%p5, %r4, %r8;
	mov.f32 	%f48, 0f00000000;
	@%p5 bra 	$L__BB0_9;
	mul.wide.u32 	%rd14, %r4, 4;
	add.s64 	%rd15, %rd2, %rd14;
	ld.global.f32 	%f10, [%rd15];
	add.s64 	%rd16, %rd1, %rd14;
	ld.global.f32 	%f11, [%rd16];
	mul.f32 	%f48, %f10, %f11;
	bra.uni 	$L__BB0_9;
$L__BB0_5:
	add.s32 	%r6, %r4, %r3;
	max.u32 	%r13, %r4, %r6;
	setp.ge.u32 	%p2, %r13, %r8;
	@%p2 bra 	$L__BB0_7;
	mul.wide.u32 	%rd10, %r4, 4;
	add.s64 	%rd11, %rd3, %rd10;
	ld.global.f32 	%f7, [%rd11];
	mul.wide.u32 	%rd12, %r6, 4;
	add.s64 	%rd13, %rd3, %rd12;
	ld.global.f32 	%f8, [%rd13];
	add.f32 	%f48, %f7, %f8;
	bra.uni 	$L__BB0_9;
$L__BB0_7:
	setp.ge.u32 	%p3, %r4, %r8;
	mov.f32 	%f48, 0f00000000;
	@%p3 bra 	$L__BB0_9;
	mul.wide.u32 	%rd8, %r4, 4;
	add.s64 	%rd9, %rd3, %rd8;
	ld.global.f32 	%f48, [%rd9];
$L__BB0_9:
	shl.b32 	%r15, %r1, 2;
	mov.u32 	%r16, _ZZ10dotproductPfS_iS_S_iiE5sdata;
	add.s32 	%r7, %r16, %r15;
	st.shared.f32 	[%r7], %f48;
	bar.sync 	0;
	setp.lt.s32 	%p6, %r9, 1024;
	@%p6 bra 	$L__BB0_13;
	setp.gt.u32 	%p10, %r1, 511;
	@%p10 bra 	$L__BB0_12;
	ld.shared.f32 	%f17, [%r7];
	ld.shared.f32 	%f18, [%r7+2048];
	add.f32 	%f19, %f17, %f18;
	st.shared.f32 	[%r7], %f19;
$L__BB0_12:
	bar.sync 	0;
	bra.uni 	$L__BB0_14;
$L__BB0_13:
	setp.lt.s32 	%p7, %r9, 512;
	@%p7 bra 	$L__BB0_17;
$L__BB0_14:
	setp.gt.u32 	%p11, %r1, 255;
	@%p11 bra 	$L__BB0_16;
	ld.shared.f32 	%f20, [%r7];
	ld.shared.f32 	%f21, [%r7+1024];
	add.f32 	%f22, %f20, %f21;
	st.shared.f32 	[%r7], %f22;
$L__BB0_16:
	bar.sync 	0;
	bra.uni 	$L__BB0_18;
$L__BB0_17:
	setp.lt.s32 	%p8, %r9, 256;
	@%p8 bra 	$L__BB0_21;
$L__BB0_18:
	setp.gt.u32 	%p12, %r1, 127;
	@%p12 bra 	$L__BB0_20;
	ld.shared.f32 	%f23, [%r7];
	ld.shared.f32 	%f24, [%r7+512];
	add.f32 	%f25, %f23, %f24;
	st.shared.f32 	[%r7], %f25;
$L__BB0_20:
	bar.sync 	0;
	bra.uni 	$L__BB0_22;
$L__BB0_21:
	setp.lt.s32 	%p9, %r9, 128;
	@%p9 bra 	$L__BB0_25;
$L__BB0_22:
	setp.gt.u32 	%p13, %r1, 63;
	@%p13 bra 	$L__BB0_24;
	ld.shared.f32 	%f26, [%r7];
	ld.shared.f32 	%f27, [%r7+256];
	add.f32 	%f28, %f26, %f27;
	st.shared.f32 	[%r7], %f28;
$L__BB0_24:
	bar.sync 	0;
$L__BB0_25:
	setp.gt.u32 	%p14, %r1, 31;
	@%p14 bra 	$L__BB0_38;
	setp.lt.s32 	%p15, %r9, 64;
	@%p15 bra 	$L__BB0_28;
	ld.shared.f32 	%f29, [%r7];
	ld.shared.f32 	%f30, [%r7+128];
	add.f32 	%f31, %f29, %f30;
	st.shared.f32 	[%r7], %f31;
	bar.sync 	0;
	bra.uni 	$L__BB0_29;
$L__BB0_28:
	setp.lt.s32 	%p16, %r9, 32;
	@%p16 bra 	$L__BB0_30;
$L__BB0_29:
	ld.shared.f32 	%f32, [%r7+64];
	ld.shared.f32 	%f33, [%r7];
	add.f32 	%f34, %f32, %f33;
	st.shared.f32 	[%r7], %f34;
	bar.sync 	0;
	bra.uni 	$L__BB0_31;
$L__BB0_30:
	setp.lt.s32 	%p17, %r9, 16;
	@%p17 bra 	$L__BB0_32;
$L__BB0_31:
	ld.shared.f32 	%f35, [%r7+32];
	ld.shared.f32 	%f36, [%r7];
	add.f32 	%f37, %f35, %f36;
	st.shared.f32 	[%r7], %f37;
	bar.sync 	0;
	bra.uni 	$L__BB0_33;
$L__BB0_32:
	setp.lt.s32 	%p18, %r9, 8;
	@%p18 bra 	$L__BB0_34;
$L__BB0_33:
	ld.shared.f32 	%f38, [%r7+16];
	ld.shared.f32 	%f39, [%r7];
	add.f32 	%f40, %f38, %f39;
	st.shared.f32 	[%r7], %f40;
	bar.sync 	0;
	bra.uni 	$L__BB0_35;
$L__BB0_34:
	setp.lt.s32 	%p19, %r9, 4;
	@%p19 bra 	$L__BB0_36;
$L__BB0_35:
	ld.shared.f32 	%f41, [%r7+8];
	ld.shared.f32 	%f42, [%r7];
	add.f32 	%f43, %f41, %f42;
	st.shared.f32 	[%r7], %f43;
	bar.sync 	0;
	bra.uni 	$L__BB0_37;
$L__BB0_36:
	setp.lt.s32 	%p20, %r9, 2;
	@%p20 bra 	$L__BB0_38;
$L__BB0_37:
	ld.shared.f32 	%f44, [%r7+4];
	ld.shared.f32 	%f45, [%r7];
	add.f32 	%f46, %f44, %f45;
	st.shared.f32 	[%r7], %f46;
$L__BB0_38:
	bar.sync 	0;
	setp.ne.s32 	%p21, %r1, 0;
	@%p21 bra 	$L__BB0_40;
	ld.shared.f32 	%f47, [_ZZ10dotproductPfS_iS_S_iiE5sdata];
	cvta.to.global.u64 	%rd23, %rd4;
	mul.wide.u32 	%rd24, %r2, 4;
	add.s64 	%rd25, %rd23, %rd24;
	st.global.f32 	[%rd25], %f47;
$L__BB0_40:
	ret;

}


// ===== COMPILED SASS (sm_100) =====

	.target	sm_100

	.elftype	@"ET_EXEC"


//--------------------- .note.nv.tkinfo           --------------------------
	.section	.note.nv.tkinfo,"",@"SHT_NOTE"
	.sectionflags	@"SHF_NOTE_NV_TKINFO"
	.tkinfo
        /*0018*/ 	.word	0x00000002
        /*0030*/ 	.string	""
        /*0030*/ 	.string	"ptxas"
        /*0030*/ 	.string	"Cuda compilation tools, release 13.0, V13.0.88"
        /*0030*/ 	.string	"Build cuda_13.0.r13.0/compiler.36424714_0"
        /*0030*/ 	.string	"-arch sm_100 -m 64 "



//--------------------- .note.nv.cuinfo           --------------------------
	.section	.note.nv.cuinfo,"",@"SHT_NOTE"
	.sectionflags	@"SHF_NOTE_NV_CUINFO"
        /*0018*/ 	.short	0x0002
        /*001a*/ 	.short	0x0064
        /*001c*/ 	.short	0x0082
	.zero		2


//--------------------- .nv.info                  --------------------------
	.section	.nv.info,"",@"SHT_CUDA_INFO"
	.align	4


	//----- nvinfo : EIATTR_REGCOUNT
	.align		4
        /*0000*/ 	.byte	0x04, 0x2f
        /*0002*/ 	.short	(.L_1 - .L_0)
	.align		4
.L_0:
        /*0004*/ 	.word	index@(_Z10dotproductPfS_iS_S_ii)
        /*0008*/ 	.word	0x0000000f


	//----- nvinfo : EIATTR_FRAME_SIZE
	.align		4
.L_1:
        /*000c*/ 	.byte	0x04, 0x11
        /*000e*/ 	.short	(.L_3 - .L_2)
	.align		4
.L_2:
        /*0010*/ 	.word	index@(_Z10dotproductPfS_iS_S_ii)
        /*0014*/ 	.word	0x00000000


	//----- nvinfo : EIATTR_MIN_STACK_SIZE
	.align		4
.L_3:
        /*0018*/ 	.byte	0x04, 0x12
        /*001a*/ 	.short	(.L_5 - .L_4)
	.align		4
.L_4:
        /*001c*/ 	.word	index@(_Z10dotproductPfS_iS_S_ii)
        /*0020*/ 	.word	0x00000000
.L_5:


//--------------------- .nv.compat                --------------------------
	.section	.nv.compat,"",@"SHT_CUDA_COMPAT_INFO"
	.align	4
        /*0000*/ 	.byte	0x02, 0x09, 0x00, 0x00, 0x02, 0x02, 0x01, 0x00, 0x02, 0x05, 0x05, 0x00, 0x03, 0x07, 0x01, 0x01
        /*0010*/ 	.byte	0x02, 0x03, 0x00, 0x00, 0x02, 0x06, 0x01, 0x00, 0x04, 0x0b, 0x08, 0x00, 0x09, 0x00, 0x00, 0x00
        /*0020*/ 	.byte	0x00, 0x00, 0x00, 0x00


//--------------------- .nv.info._Z10dotproductPfS_iS_S_ii --------------------------
	.section	.nv.info._Z10dotproductPfS_iS_S_ii,"",@"SHT_CUDA_INFO"
	.sectionflags	@""
	.align	4


	//----- nvinfo : EIATTR_CUDA_API_VERSION
	.align		4
        /*0000*/ 	.byte	0x04, 0x37
        /*0002*/ 	.short	(.L_7 - .L_6)
.L_6:
        /*0004*/ 	.word	0x00000082


	//----- nvinfo : EIATTR_KPARAM_INFO
	.align		4
.L_7:
        /*0008*/ 	.byte	0x04, 0x17
        /*000a*/ 	.short	(.L_9 - .L_8)
.L_8:
        /*000c*/ 	.word	0x00000000
        /*0010*/ 	.short	0x0006
        /*0012*/ 	.short	0x002c
        /*0014*/ 	.byte	0x00, 0xf0, 0x11, 0x00


	//----- nvinfo : EIATTR_KPARAM_INFO
	.align		4
.L_9:
        /*0018*/ 	.byte	0x04, 0x17
        /*001a*/ 	.short	(.L_11 - .L_10)
.L_10:
        /*001c*/ 	.word	0x00000000
        /*0020*/ 	.short	0x0005
        /*0022*/ 	.short	0x0028
        /*0024*/ 	.byte	0x00, 0xf0, 0x11, 0x00


	//----- nvinfo : EIATTR_KPARAM_INFO
	.align		4
.L_11:
        /*0028*/ 	.byte	0x04, 0x17
        /*002a*/ 	.short	(.L_13 - .L_12)
.L_12:
        /*002c*/ 	.word	0x00000000
        /*0030*/ 	.short	0x0004
        /*0032*/ 	.short	0x0020
        /*0034*/ 	.byte	0x00, 0xf5, 0x21, 0x00


	//----- nvinfo : EIATTR_KPARAM_INFO
	.align		4
.L_13:
        /*0038*/ 	.byte	0x04, 0x17
        /*003a*/ 	.short	(.L_15 - .L_14)
.L_14:
        /*003c*/ 	.word	0x00000000
        /*0040*/ 	.short	0x0003
        /*0042*/ 	.short	0x0018
        /*0044*/ 	.byte	0x00, 0xf5, 0x21, 0x00


	//----- nvinfo : EIATTR_KPARAM_INFO
	.align		4
.L_15:
        /*0048*/ 	.byte	0x04, 0x17
        /*004a*/ 	.short	(.L_17 - .L_16)
.L_16:
        /*004c*/ 	.word	0x00000000
        /*0050*/ 	.short	0x0002
        /*0052*/ 	.short	0x0010
        /*0054*/ 	.byte	0x00, 0xf0, 0x11, 0x00


	//----- nvinfo : EIATTR_KPARAM_INFO
	.align		4
.L_17:
        /*0058*/ 	.byte	0x04, 0x17
        /*005a*/ 	.short	(.L_19 - .L_18)
.L_18:
        /*005c*/ 	.word	0x00000000
        /*0060*/ 	.short	0x0001
        /*0062*/ 	.short	0x0008
        /*0064*/ 	.byte	0x00, 0xf5, 0x21, 0x00


	//----- nvinfo : EIATTR_KPARAM_INFO
	.align		4
.L_19:
        /*0068*/ 	.byte	0x04, 0x17
        /*006a*/ 	.short	(.L_21 - .L_20)
.L_20:
        /*006c*/ 	.word	0x00000000
        /*0070*/ 	.short	0x0000
        /*0072*/ 	.short	0x0000
        /*0074*/ 	.byte	0x00, 0xf5, 0x21, 0x00


	//----- nvinfo : EIATTR_SPARSE_MMA_MASK
	.align		4
.L_21:
        /*0078*/ 	.byte	0x03, 0x50
        /*007a*/ 	.short	0x0000


	//----- nvinfo : EIATTR_MAXREG_COUNT
	.align		4
        /*007c*/ 	.byte	0x03, 0x1b
        /*007e*/ 	.short	0x00ff


	//----- nvinfo : EIATTR_NUM_BARRIERS
	.align		4
        /*0080*/ 	.byte	0x02, 0x4c
        /*0082*/ 	.byte	0x01
	.zero		1


	//----- nvinfo : EIATTR_MERCURY_ISA_VERSION
	.align		4
        /*0084*/ 	.byte	0x03, 0x5f
        /*0086*/ 	.short	0x0101


	//----- nvinfo : EIATTR_VRC_CTA_INIT_COUNT
	.align		4
        /*0088*/ 	.byte	0x02, 0x4a
	.zero		1
	.zero		1


	//----- nvinfo : EIATTR_EXIT_INSTR_OFFSETS
	.align		4
        /*008c*/ 	.byte	0x04, 0x1c
        /*008e*/ 	.short	(.L_23 - .L_22)


	//   ....[0]....
.L_22:
        /*0090*/ 	.word	0x000009c0


	//   ....[1]....
        /*0094*/ 	.word	0x00000a10


	//----- nvinfo : EIATTR_CRS_STACK_SIZE
	.align		4
.L_23:
        /*0098*/ 	.byte	0x04, 0x1e
        /*009a*/ 	.short	(.L_25 - .L_24)
.L_24:
        /*009c*/ 	.word	0x00000000


	//----- nvinfo : EIATTR_CBANK_PARAM_SIZE
	.align		4
.L_25:
        /*00a0*/ 	.byte	0x03, 0x19
        /*00a2*/ 	.short	0x0030


	//----- nvinfo : EIATTR_PARAM_CBANK
	.align		4
        /*00a4*/ 	.byte	0x04, 0x0a
        /*00a6*/ 	.short	(.L_27 - .L_26)
	.align		4
.L_26:
        /*00a8*/ 	.word	index@(.nv.constant0._Z10dotproductPfS_iS_S_ii)
        /*00ac*/ 	.short	0x0380
        /*00ae*/ 	.short	0x0030


	//----- nvinfo : EIATTR_SW_WAR
	.align		4
.L_27:
        /*00b0*/ 	.byte	0x04, 0x36
        /*00b2*/ 	.short	(.L_29 - .L_28)
.L_28:
        /*00b4*/ 	.word	0x00000008
.L_29:


//--------------------- .nv.callgraph             --------------------------
	.section	.nv.callgraph,"",@"SHT_CUDA_CALLGRAPH"
	.align	4
	.sectionentsize	8
	.align		4
        /*0000*/ 	.word	0x00000000
	.align		4
        /*0004*/ 	.word	0xffffffff
	.align		4
        /*0008*/ 	.word	0x00000000
	.align		4
        /*000c*/ 	.word	0xfffffffe
	.align		4
        /*0010*/ 	.word	0x00000000
	.align		4
        /*0014*/ 	.word	0xfffffffd
	.align		4
        /*0018*/ 	.word	0x00000000
	.align		4
        /*001c*/ 	.word	0xfffffffc


//--------------------- .text._Z10dotproductPfS_iS_S_ii --------------------------
	.section	.text._Z10dotproductPfS_iS_S_ii,"ax",@progbits
	.align	128
        .global         _Z10dotproductPfS_iS_S_ii
        .type           _Z10dotproductPfS_iS_S_ii,@function
        .size           _Z10dotproductPfS_iS_S_ii,(.L_x_23 - _Z10dotproductPfS_iS_S_ii)
        .other          _Z10dotproductPfS_iS_S_ii,@"STO_CUDA_ENTRY STV_DEFAULT"
_Z10dotproductPfS_iS_S_ii:
.text._Z10dotproductPfS_iS_S_ii:
[----:B------:R-:W-:Y:S01]  /*0000*/  LDC R1, c[0x0][0x37c] ;  /* 0x0000df00ff017b82 */ /* 0x000fe20000000800 */
[----:B------:R-:W0:Y:S01]  /*0010*/  S2R R0, SR_CTAID.X ;  /* 0x0000000000007919 */ /* 0x000e220000002500 */
[----:B------:R-:W1:Y:S01]  /*0020*/  LDCU UR5, c[0x0][0x3a8] ;  /* 0x00007500ff0577ac */ /* 0x000e620008000800 */
[----:B------:R-:W-:Y:S01]  /*0030*/  BSSY.RECONVERGENT B0, `(.L_x_0) ;  /* 0x0000037000007945 */ /* 0x000fe20003800200 */
[----:B------:R-:W2:Y:S01]  /*0040*/  S2R R2, SR_TID.X ;  /* 0x0000000000027919 */ /* 0x000ea20000002100 */
[----:B------:R-:W0:Y:S01]  /*0050*/  LDCU UR4, c[0x0][0x360] ;  /* 0x00006c00ff0477ac */ /* 0x000e220008000800 */
[----:B------:R-:W3:Y:S01]  /*0060*/  LDCU.64 UR6, c[0x0][0x358] ;  /* 0x00006b00ff0677ac */ /* 0x000ee20008000a00 */
[----:B-1----:R-:W-:Y:S01]  /*0070*/  UISETP.NE.AND UP0, UPT, UR5, 0x1, UPT ;  /* 0x000000010500788c */ /* 0x002fe2000bf05270 */
[----:B0-----:R-:W-:-:S05]  /*0080*/  IMAD R3, R0, UR4, RZ ;  /* 0x0000000400037c24 */ /* 0x001fca000f8e02ff */
[----:B--2---:R-:W-:-:S03]  /*0090*/  LEA R3, R3, R2, 0x1 ;  /* 0x0000000203037211 */ /* 0x004fc600078e08ff */
[----:B---3--:R-:W-:Y:S05]  /*00a0*/  BRA.U UP0, `(.L_x_1) ;  /* 0x0000000100747547 */ /* 0x008fea000b800000 */
[----:B------:R-:W0:Y:S01]  /*00b0*/  LDCU UR5, c[0x0][0x390] ;  /* 0x00007200ff0577ac */ /* 0x000e220008000800 */
[----:B------:R-:W-:-:S04]  /*00c0*/  IADD3 R11, PT, PT, R3, UR4, RZ ;  /* 0x00000004030b7c10 */ /* 0x000fc8000fffe0ff */
[----:B------:R-:W-:-:S04]  /*00d0*/  VIMNMX.U32 R4, PT, PT, R3, R11, !PT ;  /* 0x0000000b03047248 */ /* 0x000fc80007fe0000 */
[----:B0-----:R-:W-:-:S13]  /*00e0*/  ISETP.GE.U32.AND P0, PT, R4, UR5, PT ;  /* 0x0000000504007c0c */ /* 0x001fda000bf06070 */
[----:B------:R-:W-:Y:S05]  /*00f0*/  @P0 BRA `(.L_x_2) ;  /* 0x0000000000340947 */ /* 0x000fea0003800000 */
[----:B------:R-:W0:Y:S08]  /*0100*/  LDC.64 R4, c[0x0][0x398] ;  /* 0x0000e600ff047b82 */ /* 0x000e300000000a00 */
[----:B------:R-:W1:Y:S01]  /*0110*/  LDC.64 R6, c[0x0][0x3a0] ;  /* 0x0000e800ff067b82 */ /* 0x000e620000000a00 */
[----:B0-----:R-:W-:-:S04]  /*0120*/  IMAD.WIDE.U32 R8, R11, 0x4, R4 ;  /* 0x000000040b087825 */ /* 0x001fc800078e0004 */
[----:B------:R-:W-:Y:S02]  /*0130*/  IMAD.WIDE.U32 R4, R3, 0x4, R4 ;  /* 0x0000000403047825 */ /* 0x000fe400078e0004 */
[----:B------:R-:W2:Y:S02]  /*0140*/  LDG.E R8, desc[UR6][R8.64] ;  /* 0x0000000608087981 */ /* 0x000ea4000c1e1900 */
[--C-:B-1----:R-:W-:Y:S02]  /*0150*/  IMAD.WIDE.U32 R10, R11, 0x4, R6.reuse ;  /* 0x000000040b0a7825 */ /* 0x102fe400078e0006 */
[----:B------:R-:W3:Y:S02]  /*0160*/  LDG.E R4, desc[UR6][R4.64] ;  /* 0x0000000604047981 */ /* 0x000ee4000c1e1900 */
[----:B------:R-:W-:Y:S02]  /*0170*/  IMAD.WIDE.U32 R6, R3, 0x4, R6 ;  /* 0x0000000403067825 */ /* 0x000fe400078e0006 */
[----:B------:R-:W2:Y:S04]  /*0180*/  LDG.E R11, desc[UR6][R10.64] ;  /* 0x000000060a0b7981 */ /* 0x000ea8000c1e1900 */
[----:B------:R-:W3:Y:S01]  /*0190*/  LDG.E R7, desc[UR6][R6.64] ;  /* 0x0000000606077981 */ /* 0x000ee2000c1e1900 */
[----:B--2---:R-:W-:-:S04]  /*01a0*/  FMUL R3, R8, R11 ;  /* 0x0000000b08037220 */ /* 0x004fc80000400000 */
[----:B---3--:R-:W-:Y:S01]  /*01b0*/  FFMA R12, R4, R7, R3 ;  /* 0x00000007040c7223 */ /* 0x008fe20000000003 */
[----:B------:R-:W-:Y:S06]  /*01c0*/  BRA `(.L_x_3) ;  /* 0x0000000000747947 */ /* 0x000fec0003800000 */
.L_x_2:
[----:B------:R-:W-:Y:S01]  /*01d0*/  ISETP.GE.U32.AND P0, PT, R3, UR5, PT ;  /* 0x0000000503007c0c */ /* 0x000fe2000bf06070 */
[----:B------:R-:W-:-:S12]  /*01e0*/  HFMA2 R12, -RZ, RZ, 0, 0 ;  /* 0x00000000ff0c7431 */ /* 0x000fd800000001ff */
[----:B------:R-:W-:Y:S05]  /*01f0*/  @P0 BRA `(.L_x_3) ;  /* 0x0000000000680947 */ /* 0x000fea0003800000 */
[----:B------:R-:W0:Y:S08]  /*0200*/  LDC.64 R4, c[0x0][0x398] ;  /* 0x0000e600ff047b82 */ /* 0x000e300000000a00 */
[----:B------:R-:W1:Y:S01]  /*0210*/  LDC.64 R6, c[0x0][0x3a0] ;  /* 0x0000e800ff067b82 */ /* 0x000e620000000a00 */
[----:B0-----:R-:W-:-:S06]  /*0220*/  IMAD.WIDE.U32 R4, R3, 0x4, R4 ;  /* 0x0000000403047825 */ /* 0x001fcc00078e0004 */
[----:B------:R-:W2:Y:S01]  /*0230*/  LDG.E R4, desc[UR6][R4.64] ;  /* 0x0000000604047981 */ /* 0x000ea2000c1e1900 */
[----:B-1----:R-:W-:-:S06]  /*0240*/  IMAD.WIDE.U32 R6, R3, 0x4, R6 ;  /* 0x0000000403067825 */ /* 0x002fcc00078e0006 */
[----:B------:R-:W2:Y:S02]  /*0250*/  LDG.E R7, desc[UR6][R6.64] ;  /* 0x0000000606077981 */ /* 0x000ea4000c1e1900 */
[----:B--2---:R-:W-:Y:S01]  /*0260*/  FMUL R12, R4, R7 ;  /* 0x00000007040c7220 */ /* 0x004fe20000400000 */
[----:B------:R-:W-:Y:S06]  /*0270*/  BRA `(.L_x_3) ;  /* 0x0000000000487947 */ /* 0x000fec0003800000 */
.L_x_1:
[----:B------:R-:W0:Y:S01]  /*0280*/  LDCU UR5, c[0x0][0x390] ;  /* 0x00007200ff0577ac */ /* 0x000e220008000800 */
[----:B------:R-:W-:-:S04]  /*0290*/  IADD3 R8, PT, PT, R3, UR4, RZ ;  /* 0x0000000403087c10 */ /* 0x000fc8000fffe0ff */
[----:B------:R-:W-:-:S04]  /*02a0*/  VIMNMX.U32 R4, PT, PT, R3, R8, !PT ;  /* 0x0000000803047248 */ /* 0x000fc80007fe0000 */
[----:B0-----:R-:W-:-:S13]  /*02b0*/  ISETP.GE.U32.AND P0, PT, R4, UR5, PT ;  /* 0x0000000504007c0c */ /* 0x001fda000bf06070 */
[----:B------:R-:W-:Y:S05]  /*02c0*/  @P0 BRA `(.L_x_4) ;  /* 0x00000000001c0947 */ /* 0x000fea0003800000 */
[----:B------:R-:W0:Y:S02]  /*02d0*/  LDC.64 R6, c[0x0][0x380] ;  /* 0x0000e000ff067b82 */ /* 0x000e240000000a00 */
[----:B0-----:R-:W-:-:S04]  /*02e0*/  IMAD.WIDE.U32 R4, R3, 0x4, R6 ;  /* 0x0000000403047825 */ /* 0x001fc800078e0006 */
[----:B------:R-:W-:Y:S02]  /*02f0*/  IMAD.WIDE.U32 R6, R8, 0x4, R6 ;  /* 0x0000000408067825 */ /* 0x000fe400078e0006 */
[----:B------:R-:W2:Y:S04]  /*0300*/  LDG.E R4, desc[UR6][R4.64] ;  /* 0x0000000604047981 */ /* 0x000ea8000c1e1900 */
[----:B------:R-:W2:Y:S02]  /*0310*/  LDG.E R7, desc[UR6][R6.64] ;  /* 0x0000000606077981 */ /* 0x000ea4000c1e1900 */
[----:B--2---:R-:W-:Y:S01]  /*0320*/  FADD R12, R4, R7 ;  /* 0x00000007040c7221 */ /* 0x004fe20000000000 */
[----:B------:R-:W-:Y:S06]  /*0330*/  BRA `(.L_x_3) ;  /* 0x0000000000187947 */ /* 0x000fec0003800000 */
.L_x_4:
[----:B------:R-:W-:Y:S02]  /*0340*/  ISETP.GE.U32.AND P0, PT, R3, UR5, PT ;  /* 0x0000000503007c0c */ /* 0x000fe4000bf06070 */
[----:B------:R-:W-:-:S11]  /*0350*/  MOV R12, RZ ;  /* 0x000000ff000c7202 */ /* 0x000fd60000000f00 */
[----:B------:R-:W-:Y:S05]  /*0360*/  @P0 BRA `(.L_x_3) ;  /* 0x00000000000c0947 */ /* 0x000fea0003800000 */
[----:B------:R-:W0:Y:S02]  /*0370*/  LDC.64 R4, c[0x0][0x380] ;  /* 0x0000e000ff047b82 */ /* 0x000e240000000a00 */
[----:B0-----:R-:W-:-:S05]  /*0380*/  IMAD.WIDE.U32 R4, R3, 0x4, R4 ;  /* 0x0000000403047825 */ /* 0x001fca00078e0004 */
[----:B------:R0:W5:Y:S02]  /*0390*/  LDG.E R12, desc[UR6][R4.64] ;  /* 0x00000006040c7981 */ /* 0x000164000c1e1900 */
.L_x_3:
[----:B------:R-:W-:Y:S05]  /*03a0*/  BSYNC.RECONVERGENT B0 ;  /* 0x0000000000007941 */ /* 0x000fea0003800200 */
.L_x_0:
[----:B------:R-:W1:Y:S01]  /*03b0*/  S2UR UR5, SR_CgaCtaId ;  /* 0x00000000000579c3 */ /* 0x000e620000008800 */
[----:B------:R-:W-:-:S07]  /*03c0*/  UMOV UR4, 0x400 ;  /* 0x0000040000047882 */ /* 0x000fce0000000000 */
[----:B------:R-:W2:Y:S01]  /*03d0*/  LDC R6, c[0x0][0x3ac] ;  /* 0x0000eb00ff067b82 */ /* 0x000ea20000000800 */
[----:B-1----:R-:W-:-:S06]  /*03e0*/  ULEA UR4, UR5, UR4, 0x18 ;  /* 0x0000000405047291 */ /* 0x002fcc000f8ec0ff */
[----:B------:R-:W-:Y:S02]  /*03f0*/  LEA R3, R2, UR4, 0x2 ;  /* 0x0000000402037c11 */ /* 0x000fe4000f8e10ff */
[----:B--2---:R-:W-:-:S03]  /*0400*/  ISETP.GE.AND P0, PT, R6, 0x400, PT ;  /* 0x000004000600780c */ /* 0x004fc60003f06270 */
[----:B-----5:R1:W-:Y:S01]  /*0410*/  STS [R3], R12 ;  /* 0x0000000c03007388 */ /* 0x0203e20000000800 */
[----:B------:R-:W-:Y:S09]  /*0420*/  BAR.SYNC.DEFER_BLOCKING 0x0 ;  /* 0x0000000000007b1d */ /* 0x000ff20000010000 */
[----:B-1----:R-:W-:Y:S05]  /*0430*/  @!P0 BRA `(.L_x_5) ;  /* 0x00000000001c8947 */ /* 0x002fea0003800000 */
[----:B------:R-:W-:-:S13]  /*0440*/  ISETP.GT.U32.AND P0, PT, R2, 0x1ff, PT ;  /* 0x000001ff0200780c */ /* 0x000fda0003f04070 */
[----:B0-----:R-:W-:Y:S04]  /*0450*/  @!P0 LDS R4, [R3] ;  /* 0x0000000003048984 */ /* 0x001fe80000000800 */
[----:B------:R-:W0:Y:S02]  /*0460*/  @!P0 LDS R5, [R3+0x800] ;  /* 0x0008000003058984 */ /* 0x000e240000000800 */
[----:B0-----:R-:W-:-:S05]  /*0470*/  @!P0 FADD R4, R4, R5 ;  /* 0x0000000504048221 */ /* 0x001fca0000000000 */
[----:B------:R0:W-:Y:S01]  /*0480*/  @!P0 STS [R3], R4 ;  /* 0x0000000403008388 */ /* 0x0001e20000000800 */
[----:B------:R-:W-:Y:S06]  /*0490*/  BAR.SYNC.DEFER_BLOCKING 0x0 ;  /* 0x0000000000007b1d */ /* 0x000fec0000010000 */
[----:B------:R-:W-:Y:S05]  /*04a0*/  BRA `(.L_x_6) ;  /* 0x0000000000087947 */ /* 0x000fea0003800000 */
.L_x_5:
[----:B------:R-:W-:-:S13]  /*04b0*/  ISETP.GE.AND P0, PT, R6, 0x200, PT ;  /* 0x000002000600780c */ /* 0x000fda0003f06270 */
[----:B------:R-:W-:Y:S05]  /*04c0*/  @!P0 BRA `(.L_x_7) ;  /* 0x00000000001c8947 */ /* 0x000fea0003800000 */
.L_x_6:
[----:B------:R-:W-:-:S13]  /*04d0*/  ISETP.GT.U32.AND P0, PT, R2, 0xff, PT ;  /* 0x000000ff0200780c */ /* 0x000fda0003f04070 */
[----:B0-----:R-:W-:Y:S04]  /*04e0*/  @!P0 LDS R4, [R3] ;  /* 0x0000000003048984 */ /* 0x001fe80000000800 */
[----:B------:R-:W0:Y:S02]  /*04f0*/  @!P0 LDS R5, [R3+0x400] ;  /* 0x0004000003058984 */ /* 0x000e240000000800 */
[----:B0-----:R-:W-:-:S05]  /*0500*/  @!P0 FADD R4, R4, R5 ;  /* 0x0000000504048221 */ /* 0x001fca0000000000 */
[----:B------:R1:W-:Y:S01]  /*0510*/  @!P0 STS [R3], R4 ;  /* 0x0000000403008388 */ /* 0x0003e20000000800 */
[----:B------:R-:W-:Y:S06]  /*0520*/  BAR.SYNC.DEFER_BLOCKING 0x0 ;  /* 0x0000000000007b1d */ /* 0x000fec0000010000 */
[----:B------:R-:W-:Y:S05]  /*0530*/  BRA `(.L_x_8) ;  /* 0x0000000000087947 */ /* 0x000fea0003800000 */
.L_x_7:
[----:B------:R-:W-:-:S13]  /*0540*/  ISETP.GE.AND P0, PT, R6, 0x100, PT ;  /* 0x000001000600780c */ /* 0x000fda0003f06270 */
[----:B------:R-:W-:Y:S05]  /*0550*/  @!P0 BRA `(.L_x_9) ;  /* 0x00000000001c8947 */ /* 0x000fea0003800000 */
.L_x_8:
[----:B------:R-:W-:-:S13]  /*0560*/  ISETP.GT.U32.AND P0, PT, R2, 0x7f, PT ;  /* 0x0000007f0200780c */ /* 0x000fda0003f04070 */
[----:B01----:R-:W-:Y:S04]  /*0570*/  @!P0 LDS R4, [R3] ;  /* 0x0000000003048984 */ /* 0x003fe80000000800 */
[----:B------:R-:W0:Y:S02]  /*0580*/  @!P0 LDS R5, [R3+0x200] ;  /* 0x0002000003058984 */ /* 0x000e240000000800 */
[----:B0-----:R-:W-:-:S05]  /*0590*/  @!P0 FADD R4, R4, R5 ;  /* 0x0000000504048221 */ /* 0x001fca0000000000 */
[----:B------:R1:W-:Y:S01]  /*05a0*/  @!P0 STS [R3], R4 ;  /* 0x0000000403008388 */ /* 0x0003e20000000800 */
[----:B------:R-:W-:Y:S06]  /*05b0*/  BAR.SYNC.DEFER_BLOCKING 0x0 ;  /* 0x0000000000007b1d */ /* 0x000fec0000010000 */
[----:B------:R-:W-:Y:S05]  /*05c0*/  BRA `(.L_x_10) ;  /* 0x0000000000087947 */ /* 0x000fea0003800000 */
.L_x_9:
[----:B------:R-:W-:-:S13]  /*05d0*/  ISETP.GE.AND P0, PT, R6, 0x80, PT ;  /* 0x000000800600780c */ /* 0x000fda0003f06270 */
[----:B------:R-:W-:Y:S05]  /*05e0*/  @!P0 BRA `(.L_x_11) ;  /* 0x0000000000188947 */ /* 0x000fea0003800000 */
.L_x_10:
[----:B------:R-:W-:-:S13]  /*05f0*/  ISETP.GT.U32.AND P0, PT, R2, 0x3f, PT ;  /* 0x0000003f0200780c */ /* 0x000fda0003f04070 */
[----:B01----:R-:W-:Y:S04]  /*0600*/  @!P0 LDS R4, [R3] ;  /* 0x0000000003048984 */ /* 0x003fe80000000800 */
[----:B------:R-:W0:Y:S02]  /*0610*/  @!P0 LDS R5, [R3+0x100] ;  /* 0x0001000003058984 */ /* 0x000e240000000800 */
[----:B0-----:R-:W-:-:S05]  /*0620*/  @!P0 FADD R4, R4, R5 ;  /* 0x0000000504048221 */ /* 0x001fca0000000000 */
[----:B------:R1:W-:Y:S01]  /*0630*/  @!P0 STS [R3], R4 ;  /* 0x0000000403008388 */ /* 0x0003e20000000800 */
[----:B------:R-:W-:Y:S06]  /*0640*/  BAR.SYNC.DEFER_BLOCKING 0x0 ;  /* 0x0000000000007b1d */ /* 0x000fec0000010000 */
.L_x_11:
[----:B------:R-:W-:-:S13]  /*0650*/  ISETP.GT.U32.AND P0, PT, R2, 0x1f, PT ;  /* 0x0000001f0200780c */ /* 0x000fda0003f04070 */
[----:B------:R-:W-:Y:S05]  /*0660*/  @P0 BRA `(.L_x_12) ;  /* 0x0000000000c80947 */ /* 0x000fea0003800000 */
[----:B------:R-:W-:-:S13]  /*0670*/  ISETP.GE.AND P0, PT, R6, 0x40, PT ;  /* 0x000000400600780c */ /* 0x000fda0003f06270 */
[----:B01----:R-:W-:Y:S01]  /*0680*/  @P0 LDS R4, [R3] ;  /* 0x0000000003040984 */ /* 0x003fe20000000800 */
[----:B------:R-:W-:Y:S05]  /*0690*/  @P0 WARPSYNC.ALL ;  /* 0x0000000000000948 */ /* 0x000fea0003800000 */
[----:B------:R-:W0:Y:S02]  /*06a0*/  @P0 LDS R5, [R3+0x80] ;  /* 0x0000800003050984 */ /* 0x000e240000000800 */
[----:B0-----:R-:W-:-:S05]  /*06b0*/  @P0 FADD R4, R4, R5 ;  /* 0x0000000504040221 */ /* 0x001fca0000000000 */
[----:B------:R0:W-:Y:S01]  /*06c0*/  @P0 STS [R3], R4 ;  /* 0x0000000403000388 */ /* 0x0001e20000000800 */
[----:B------:R-:W-:Y:S06]  /*06d0*/  @P0 BAR.SYNC.DEFER_BLOCKING 0x0 ;  /* 0x0000000000000b1d */ /* 0x000fec0000010000 */
[----:B------:R-:W-:Y:S05]  /*06e0*/  @P0 BRA `(.L_x_13) ;  /* 0x0000000000080947 */ /* 0x000fea0003800000 */
[----:B------:R-:W-:-:S13]  /*06f0*/  ISETP.GE.AND P0, PT, R6, 0x20, PT ;  /* 0x000000200600780c */ /* 0x000fda0003f06270 */
[----:B------:R-:W-:Y:S05]  /*0700*/  @!P0 BRA `(.L_x_14) ;  /* 0x00000000001c8947 */ /* 0x000fea0003800000 */
.L_x_13:
[----:B0-----:R-:W-:Y:S01]  /*0710*/  LDS R4, [R3+0x40] ;  /* 0x0000400003047984 */ /* 0x001fe20000000800 */
[----:B------:R-:W-:Y:S05]  /*0720*/  WARPSYNC.ALL ;  /* 0x0000000000007948 */ /* 0x000fea0003800000 */
[----:B------:R-:W0:Y:S02]  /*0730*/  LDS R5, [R3] ;  /* 0x0000000003057984 */ /* 0x000e240000000800 */
[----:B0-----:R-:W-:-:S05]  /*0740*/  FADD R4, R4, R5 ;  /* 0x0000000504047221 */ /* 0x001fca0000000000 */
[----:B------:R1:W-:Y:S01]  /*0750*/  STS [R3], R4 ;  /* 0x0000000403007388 */ /* 0x0003e20000000800 */
[----:B------:R-:W-:Y:S06]  /*0760*/  BAR.SYNC.DEFER_BLOCKING 0x0 ;  /* 0x0000000000007b1d */ /* 0x000fec0000010000 */
[----:B------:R-:W-:Y:S05]  /*0770*/  BRA `(.L_x_15) ;  /* 0x0000000000087947 */ /* 0x000fea0003800000 */
.L_x_14:
[----:B------:R-:W-:-:S13]  /*0780*/  ISETP.GE.AND P0, PT, R6, 0x10, PT ;  /* 0x000000100600780c */ /* 0x000fda0003f06270 */
[----:B------:R-:W-:Y:S05]  /*0790*/  @!P0 BRA `(.L_x_16) ;  /* 0x00000000001c8947 */ /* 0x000fea0003800000 */
.L_x_15:
[----:B01----:R-:W-:Y:S01]  /*07a0*/  LDS R4, [R3+0x20] ;  /* 0x0000200003047984 */ /* 0x003fe20000000800 */
[----:B------:R-:W-:Y:S05]  /*07b0*/  WARPSYNC.ALL ;  /* 0x0000000000007948 */ /* 0x000fea0003800000 */
[----:B------:R-:W0:Y:S02]  /*07c0*/  LDS R5, [R3] ;  /* 0x0000000003057984 */ /* 0x000e240000000800 */
[----:B0-----:R-:W-:-:S05]  /*07d0*/  FADD R4, R4, R5 ;  /* 0x0000000504047221 */ /* 0x001fca0000000000 */
[----:B------:R1:W-:Y:S01]  /*07e0*/  STS [R3], R4 ;  /* 0x0000000403007388 */ /* 0x0003e20000000800 */
[----:B------:R-:W-:Y:S06]  /*07f0*/  BAR.SYNC.DEFER_BLOCKING 0x0 ;  /* 0x0000000000007b1d */ /* 0x000fec0000010000 */
[----:B------:R-:W-:Y:S05]  /*0800*/  BRA `(.L_x_17) ;  /* 0x0000000000087947 */ /* 0x000fea0003800000 */
.L_x_16:
[----:B------:R-:W-:-:S13]  /*0810*/  ISETP.GE.AND P0, PT, R6, 0x8, PT ;  /* 0x000000080600780c */ /* 0x000fda0003f06270 */
[----:B------:R-:W-:Y:S05]  /*0820*/  @!P0 BRA `(.L_x_18) ;  /* 0x00000000001c8947 */ /* 0x000fea0003800000 */
.L_x_17:
[----:B01----:R-:W-:Y:S01]  /*0830*/  LDS R4, [R3+0x10] ;  /* 0x0000100003047984 */ /* 0x003fe20000000800 */
[----:B------:R-:W-:Y:S05]  /*0840*/  WARPSYNC.ALL ;  /* 0x0000000000007948 */ /* 0x000fea0003800000 */
[----:B------:R-:W0:Y:S02]  /*0850*/  LDS R5, [R3] ;  /* 0x0000000003057984 */ /* 0x000e240000000800 */
[----:B0-----:R-:W-:-:S05]  /*0860*/  FADD R4, R4, R5 ;  /* 0x0000000504047221 */ /* 0x001fca0000000000 */
[----:B------:R1:W-:Y:S01]  /*0870*/  STS [R3], R4 ;  /* 0x0000000403007388 */ /* 0x0003e20000000800 */
[----:B------:R-:W-:Y:S06]  /*0880*/  BAR.SYNC.DEFER_BLOCKING 0x0 ;  /* 0x0000000000007b1d */ /* 0x000fec0000010000 */
[----:B------:R-:W-:Y:S05]  /*0890*/  BRA `(.L_x_19) ;  /* 0x0000000000087947 */ /* 0x000fea0003800000 */
.L_x_18:
[----:B------:R-:W-:-:S13]  /*08a0*/  ISETP.GE.AND P0, PT, R6, 0x4, PT ;  /* 0x000000040600780c */ /* 0x000fda0003f06270 */
[----:B------:R-:W-:Y:S05]  /*08b0*/  @!P0 BRA `(.L_x_20) ;  /* 0x00000000001c8947 */ /* 0x000fea0003800000 */
.L_x_19:
[----:B01----:R-:W-:Y:S01]  /*08c0*/  LDS R4, [R3+0x8] ;  /* 0x0000080003047984 */ /* 0x003fe20000000800 */
[----:B------:R-:W-:Y:S05]  /*08d0*/  WARPSYNC.ALL ;  /* 0x0000000000007948 */ /* 0x000fea0003800000 */
[----:B------:R-:W0:Y:S02]  /*08e0*/  LDS R5, [R3] ;  /* 0x0000000003057984 */ /* 0x000e240000000800 */
[----:B0-----:R-:W-:-:S05]  /*08f0*/  FADD R4, R4, R5 ;  /* 0x0000000504047221 */ /* 0x001fca0000000000 */
[----:B------:R1:W-:Y:S01]  /*0900*/  STS [R3], R4 ;  /* 0x0000000403007388 */ /* 0x0003e20000000800 */
[----:B------:R-:W-:Y:S06]  /*0910*/  BAR.SYNC.DEFER_BLOCKING 0x0 ;  /* 0x0000000000007b1d */ /* 0x000fec0000010000 */
[----:B------:R-:W-:Y:S05]  /*0920*/  BRA `(.L_x_21) ;  /* 0x0000000000087947 */ /* 0x000fea0003800000 */
.L_x_20:
[----:B------:R-:W-:-:S13]  /*0930*/  ISETP.GE.AND P0, PT, R6, 0x2, PT ;  /* 0x000000020600780c */ /* 0x000fda0003f06270 */
[----:B------:R-:W-:Y:S05]  /*0940*/  @!P0 BRA `(.L_x_12) ;  /* 0x0000000000108947 */ /* 0x000fea0003800000 */
.L_x_21:
[----:B01----:R-:W-:Y:S04]  /*0950*/  LDS R4, [R3+0x4] ;  /* 0x0000040003047984 */ /* 0x003fe80000000800 */
[----:B------:R-:W0:Y:S02]  /*0960*/  LDS R5, [R3] ;  /* 0x0000000003057984 */ /* 0x000e240000000800 */
[----:B0-----:R-:W-:-:S05]  /*0970*/  FADD R4, R4, R5 ;  /* 0x0000000504047221 */ /* 0x001fca0000000000 */
[----:B------:R2:W-:Y:S02]  /*0980*/  STS [R3], R4 ;  /* 0x0000000403007388 */ /* 0x0005e40000000800 */
.L_x_12:
[----:B------:R-:W-:Y:S05]  /*0990*/  WARPSYNC.ALL ;  /* 0x0000000000007948 */ /* 0x000fea0003800000 */
[----:B------:R-:W-:Y:S01]  /*09a0*/  BAR.SYNC.DEFER_BLOCKING 0x0 ;  /* 0x0000000000007b1d */ /* 0x000fe20000010000 */
[----:B------:R-:W-:-:S13]  /*09b0*/  ISETP.NE.AND P0, PT, R2, RZ, PT ;  /* 0x000000ff0200720c */ /* 0x000fda0003f05270 */
[----:B------:R-:W-:Y:S05]  /*09c0*/  @P0 EXIT ;  /* 0x000000000000094d */ /* 0x000fea0003800000 */
[----:B0-----:R-:W0:Y:S01]  /*09d0*/  LDS R5, [UR4] ;  /* 0x00000004ff057984 */ /* 0x001e220008000800 */
[----:B-12---:R-:W1:Y:S02]  /*09e0*/  LDC.64 R2, c[0x0][0x388] ;  /* 0x0000e200ff027b82 */ /* 0x006e640000000a00 */
[----:B-1----:R-:W-:-:S05]  /*09f0*/  IMAD.WIDE.U32 R2, R0, 0x4, R2 ;  /* 0x0000000400027825 */ /* 0x002fca00078e0002 */
[----:B0-----:R-:W-:Y:S01]  /*0a00*/  STG.E desc[UR6][R2.64], R5 ;  /* 0x0000000502007986 */ /* 0x001fe2000c101906 */
[----:B------:R-:W-:Y:S05]  /*0a10*/  EXIT ;  /* 0x000000000000794d */ /* 0x000fea0003800000 */
.L_x_22:
[----:B------:R-:W-:-:S00]  /*0a20*/  BRA `(.L_x_22) ;  /* 0xfffffffc00fc7947 */ /* 0x000fc0000383ffff */
[----:B------:R-:W-:-:S00]  /*0a30*/  NOP ;  /* 0x0000000000007918 */ /* 0x000fc00000000000 */
        /* <DEDUP_REMOVED lines=12> */
.L_x_23:


//--------------------- .nv.shared._Z10dotproductPfS_iS_S_ii --------------------------
	.section	.nv.shared._Z10dotproductPfS_iS_S_ii,"aw",@nobits
	.sectionflags	@""
	.align	4
.nv.shared._Z10dotproductPfS_iS_S_ii:
	.zero		5120


//--------------------- .nv.shared.reserved.0     --------------------------
	.section	.nv.shared.reserved.0,"aw",@nobits
	.weak		__nv_reservedSMEM_offset_0_alias
	.size		__nv_reservedSMEM_offset_0_alias, 0, 64
	.other		__nv_reservedSMEM_offset_0_alias,@"STO_CUDA_RESERVED_SHARED STV_DEFAULT"
__nv_reservedSMEM_offset_0_alias:
	.zero		0
	.zero		64


//--------------------- .nv.constant0._Z10dotproductPfS_iS_S_ii --------------------------
	.section	.nv.constant0._Z10dotproductPfS_iS_S_ii,"a",@progbits
	.sectionflags	@""
	.align	4
.nv.constant0._Z10dotproductPfS_iS_S_ii:
	.zero		944


//--------------------- SYMBOLS --------------------------

	.type		.nv.reservedSmem.offset0,@object
	.size		.nv.reservedSmem.offset0,0x4
	.type		.nv.reservedSmem.cap,@object
	.size		.nv.reservedSmem.cap,0x4
